	.headerflags	@"EF_CUDA_TEXMODE_UNIFIED EF_CUDA_64BIT_ADDRESS EF_CUDA_ACCELERATORS EF_CUDA_SM90 EF_CUDA_VIRTUAL_SM(EF_CUDA_SM90)"
	.elftype	@"ET_EXEC"


//--------------------- .nv.info                  --------------------------
	.section	.nv.info,"",@"SHT_CUDA_INFO"
	.align	4


	//----- nvinfo : EIATTR_REGCOUNT
	.align		4
        /*0000*/ 	.byte	0x04, 0x2f
        /*0002*/ 	.short	(.L_2 - .L_1)
	.align		4
.L_1:
        /*0004*/ 	.word	index@(triton_per_fused_lift_fresh_maximum_mul_rsqrt_sub_var_mean_2)
        /*0008*/ 	.word	0x00000016


	//----- nvinfo : EIATTR_MIN_STACK_SIZE
	.align		4
.L_2:
        /*000c*/ 	.byte	0x04, 0x12
        /*000e*/ 	.short	(.L_4 - .L_3)
	.align		4
.L_3:
        /*0010*/ 	.word	index@(triton_per_fused_lift_fresh_maximum_mul_rsqrt_sub_var_mean_2)
        /*0014*/ 	.word	0x00000000


	//----- nvinfo : EIATTR_FRAME_SIZE
	.align		4
.L_4:
        /*0018*/ 	.byte	0x04, 0x11
        /*001a*/ 	.short	(.L_6 - .L_5)
	.align		4
.L_5:
        /*001c*/ 	.word	index@(triton_per_fused_lift_fresh_maximum_mul_rsqrt_sub_var_mean_2)
        /*0020*/ 	.word	0x00000000


	//----- nvinfo : EIATTR_MIN_STACK_SIZE
	.align		4
.L_6:
        /*0024*/ 	.byte	0x04, 0x12
        /*0026*/ 	.short	(.L_8 - .L_7)
	.align		4
.L_7:
        /*0028*/ 	.word	index@(triton_per_fused_lift_fresh_maximum_mul_rsqrt_sub_var_mean_2)
        /*002c*/ 	.word	0x00000000
.L_8:


//--------------------- .nv.info.triton_per_fused_lift_fresh_maximum_mul_rsqrt_sub_var_mean_2 --------------------------
	.section	.nv.info.triton_per_fused_lift_fresh_maximum_mul_rsqrt_sub_var_mean_2,"",@"SHT_CUDA_INFO"
	.sectionflags	@""
	.align	4


	//----- nvinfo : EIATTR_CUDA_API_VERSION
	.align		4
        /*0000*/ 	.byte	0x04, 0x37
        /*0002*/ 	.short	(.L_10 - .L_9)
.L_9:
        /*0004*/ 	.word	0x0000007c


	//----- nvinfo : EIATTR_KPARAM_INFO
	.align		4
.L_10:
        /*0008*/ 	.byte	0x04, 0x17
        /*000a*/ 	.short	(.L_12 - .L_11)
.L_11:
        /*000c*/ 	.word	0x00000000
        /*0010*/ 	.short	0x0007
        /*0012*/ 	.short	0x0034
        /*0014*/ 	.byte	0x00, 0xf0, 0x11, 0x00


	//----- nvinfo : EIATTR_KPARAM_INFO
	.align		4
.L_12:
        /*0018*/ 	.byte	0x04, 0x17
        /*001a*/ 	.short	(.L_14 - .L_13)
.L_13:
        /*001c*/ 	.word	0x00000000
        /*0020*/ 	.short	0x0006
        /*0022*/ 	.short	0x0030
        /*0024*/ 	.byte	0x00, 0xf0, 0x11, 0x00


	//----- nvinfo : EIATTR_KPARAM_INFO
	.align		4
.L_14:
        /*0028*/ 	.byte	0x04, 0x17
        /*002a*/ 	.short	(.L_16 - .L_15)
.L_15:
        /*002c*/ 	.word	0x00000000
        /*0030*/ 	.short	0x0005
        /*0032*/ 	.short	0x0028
        /*0034*/ 	.byte	0x00, 0xf4, 0x21, 0x00


	//----- nvinfo : EIATTR_KPARAM_INFO
	.align		4
.L_16:
        /*0038*/ 	.byte	0x04, 0x17
        /*003a*/ 	.short	(.L_18 - .L_17)
.L_17:
        /*003c*/ 	.word	0x00000000
        /*0040*/ 	.short	0x0004
        /*0042*/ 	.short	0x0020
        /*0044*/ 	.byte	0x00, 0xf4, 0x21, 0x00


	//----- nvinfo : EIATTR_KPARAM_INFO
	.align		4
.L_18:
        /*0048*/ 	.byte	0x04, 0x17
        /*004a*/ 	.short	(.L_20 - .L_19)
.L_19:
        /*004c*/ 	.word	0x00000000
        /*0050*/ 	.short	0x0003
        /*0052*/ 	.short	0x0018
        /*0054*/ 	.byte	0x00, 0xf4, 0x21, 0x00


	//----- nvinfo : EIATTR_KPARAM_INFO
	.align		4
.L_20:
        /*0058*/ 	.byte	0x04, 0x17
        /*005a*/ 	.short	(.L_22 - .L_21)
.L_21:
        /*005c*/ 	.word	0x00000000
        /*0060*/ 	.short	0x0002
        /*0062*/ 	.short	0x0010
        /*0064*/ 	.byte	0x00, 0xf0, 0x21, 0x00


	//----- nvinfo : EIATTR_KPARAM_INFO
	.align		4
.L_22:
        /*0068*/ 	.byte	0x04, 0x17
        /*006a*/ 	.short	(.L_24 - .L_23)
.L_23:
        /*006c*/ 	.word	0x00000000
        /*0070*/ 	.short	0x0001
        /*0072*/ 	.short	0x0008
        /*0074*/ 	.byte	0x00, 0xf4, 0x21, 0x00


	//----- nvinfo : EIATTR_KPARAM_INFO
	.align		4
.L_24:
        /*0078*/ 	.byte	0x04, 0x17
        /*007a*/ 	.short	(.L_26 - .L_25)
.L_25:
        /*007c*/ 	.word	0x00000000
        /*0080*/ 	.short	0x0000
        /*0082*/ 	.short	0x0000
        /*0084*/ 	.byte	0x00, 0xf4, 0x21, 0x00


	//----- nvinfo : EIATTR_SPARSE_MMA_MASK
	.align		4
.L_26:
        /*0088*/ 	.byte	0x03, 0x50
        /*008a*/ 	.short	0x0000


	//----- nvinfo : EIATTR_MAXREG_COUNT
	.align		4
        /*008c*/ 	.byte	0x03, 0x1b
        /*008e*/ 	.short	0x00ff


	//----- nvinfo : EIATTR_COOP_GROUP_MASK_REGIDS
	.align		4
        /*0090*/ 	.byte	0x04, 0x29
        /*0092*/ 	.short	(.L_28 - .L_27)


	//   ....[0]....
.L_27:
        /*0094*/ 	.word	0xffffffff


	//   ....[1]....
        /*0098*/ 	.word	0xffffffff


	//   ....[2]....
        /*009c*/ 	.word	0xffffffff


	//   ....[3]....
        /*00a0*/ 	.word	0xffffffff


	//   ....[4]....
        /*00a4*/ 	.word	0xffffffff


	//   ....[5]....
        /*00a8*/ 	.word	0xffffffff


	//   ....[6]....
        /*00ac*/ 	.word	0xffffffff


	//   ....[7]....
        /*00b0*/ 	.word	0xffffffff


	//   ....[8]....
        /*00b4*/ 	.word	0xffffffff


	//   ....[9]....
        /*00b8*/ 	.word	0xffffffff


	//   ....[10]....
        /*00bc*/ 	.word	0xffffffff


	//   ....[11]....
        /*00c0*/ 	.word	0xffffffff


	//----- nvinfo : EIATTR_COOP_GROUP_INSTR_OFFSETS
	.align		4
.L_28:
        /*00c4*/ 	.byte	0x04, 0x28
        /*00c6*/ 	.short	(.L_30 - .L_29)


	//   ....[0]....
.L_29:
        /*00c8*/ 	.word	0x00000140


	//   ....[1]....
        /*00cc*/ 	.word	0x00000170


	//   ....[2]....
        /*00d0*/ 	.word	0x000001a0


	//   ....[3]....
        /*00d4*/ 	.word	0x000001c0


	//   ....[4]....
        /*00d8*/ 	.word	0x000001f0


	//   ....[5]....
        /*00dc*/ 	.word	0x000002a0


	//   ....[6]....
        /*00e0*/ 	.word	0x00000330


	//   ....[7]....
        /*00e4*/ 	.word	0x00000350


	//   ....[8]....
        /*00e8*/ 	.word	0x00000370


	//   ....[9]....
        /*00ec*/ 	.word	0x000003a0


	//   ....[10]....
        /*00f0*/ 	.word	0x000003c0


	//   ....[11]....
        /*00f4*/ 	.word	0x00000420


	//----- nvinfo : EIATTR_EXIT_INSTR_OFFSETS
	.align		4
.L_30:
        /*00f8*/ 	.byte	0x04, 0x1c
        /*00fa*/ 	.short	(.L_32 - .L_31)


	//   ....[0]....
.L_31:
        /*00fc*/ 	.word	0x000005c0


	//   ....[1]....
        /*0100*/ 	.word	0x000005e0


	//----- nvinfo : EIATTR_REQNTID
	.align		4
.L_32:
        /*0104*/ 	.byte	0x04, 0x10
        /*0106*/ 	.short	(.L_34 - .L_33)
.L_33:
        /*0108*/ 	.word	0x00000040
        /*010c*/ 	.word	0x00000001
        /*0110*/ 	.word	0x00000001


	//----- nvinfo : EIATTR_CBANK_PARAM_SIZE
	.align		4
.L_34:
        /*0114*/ 	.byte	0x03, 0x19
        /*0116*/ 	.short	0x0038


	//----- nvinfo : EIATTR_PARAM_CBANK
	.align		4
        /*0118*/ 	.byte	0x04, 0x0a
        /*011a*/ 	.short	(.L_36 - .L_35)
	.align		4
.L_35:
        /*011c*/ 	.word	index@(.nv.constant0.triton_per_fused_lift_fresh_maximum_mul_rsqrt_sub_var_mean_2)
        /*0120*/ 	.short	0x0210
        /*0122*/ 	.short	0x0038


	//----- nvinfo : EIATTR_SW_WAR
	.align		4
.L_36:
        /*0124*/ 	.byte	0x04, 0x36
        /*0126*/ 	.short	(.L_38 - .L_37)
.L_37:
        /*0128*/ 	.word	0x00000008
.L_38:


//--------------------- .nv.callgraph             --------------------------
	.section	.nv.callgraph,"",@"SHT_CUDA_CALLGRAPH"
	.align	4
	.sectionentsize	8
	.align		4
        /*0000*/ 	.word	0x00000000
	.align		4
        /*0004*/ 	.word	0xffffffff
	.align		4
        /*0008*/ 	.word	0x00000000
	.align		4
        /*000c*/ 	.word	0xfffffffe
	.align		4
        /*0010*/ 	.word	0x00000000
	.align		4
        /*0014*/ 	.word	0xfffffffd
	.align		4
        /*0018*/ 	.word	0x00000000
	.align		4
        /*001c*/ 	.word	0xfffffffc


//--------------------- .nv.constant4             --------------------------
	.section	.nv.constant4,"a",@progbits
	.align	8
	.align		8
.nv.constant4:
        /*0000*/ 	.dword	_$_str


//--------------------- .text.triton_per_fused_lift_fresh_maximum_mul_rsqrt_sub_var_mean_2 --------------------------
	.section	.text.triton_per_fused_lift_fresh_maximum_mul_rsqrt_sub_var_mean_2,"ax",@progbits
	.sectionflags	@"SHF_BARRIERS=1"
	.align	128
        .global         triton_per_fused_lift_fresh_maximum_mul_rsqrt_sub_var_mean_2
        .type           triton_per_fused_lift_fresh_maximum_mul_rsqrt_sub_var_mean_2,@function
        .size           triton_per_fused_lift_fresh_maximum_mul_rsqrt_sub_var_mean_2,(.L_x_1 - triton_per_fused_lift_fresh_maximum_mul_rsqrt_sub_var_mean_2)
        .other          triton_per_fused_lift_fresh_maximum_mul_rsqrt_sub_var_mean_2,@"STO_CUDA_ENTRY STV_DEFAULT"
triton_per_fused_lift_fresh_maximum_mul_rsqrt_sub_var_mean_2:
.text.triton_per_fused_lift_fresh_maximum_mul_rsqrt_sub_var_mean_2:
[----:B------:R-:W0:Y:S02]  /*0000*/  LDC R1, c[0x0][0x28] ;  /* 0x00000a00ff017b82 */ /* 0x000e240000000800 */
[----:B------:R-:W1:Y:S01]  /*0010*/  S2R R0, SR_CTAID.X ;  /* 0x0000000000007919 */ /* 0x000e620000002500 */
[----:B------:R-:W2:Y:S01]  /*0020*/  LDC.64 R8, c[0x0][0x218] ;  /* 0x00008600ff087b82 */ /* 0x000ea20000000a00 */
[----:B------:R-:W-:Y:S01]  /*0030*/  HFMA2.MMA R4, -RZ, RZ, 0, 0 ;  /* 0x00000000ff047435 */ /* 0x000fe200000001ff */
[----:B------:R-:W-:Y:S01]  /*0040*/  ULDC.64 UR6, c[0x0][0x208] ;  /* 0x0000820000067ab9 */ /* 0x000fe20000000a00 */
[----:B------:R-:W3:Y:S01]  /*0050*/  S2R R16, SR_TID.X ;  /* 0x0000000000107919 */ /* 0x000ee20000002100 */
[----:B-1----:R-:W-:Y:S02]  /*0060*/  ISETP.GE.AND P0, PT, R0, 0x4, PT ;  /* 0x000000040000780c */ /* 0x002fe40003f06270 */
[----:B---3--:R-:W-:-:S04]  /*0070*/  LOP3.LUT R3, R16, 0x3f, RZ, 0xc0, !PT ;  /* 0x0000003f10037812 */ /* 0x008fc800078ec0ff */
[----:B------:R-:W-:Y:S01]  /*0080*/  ISETP.LT.U32.AND P2, PT, R3, 0x24, !P0 ;  /* 0x000000240300780c */ /* 0x000fe20004741070 */
[----:B------:R-:W-:-:S04]  /*0090*/  IMAD R2, R0, 0x24, R3 ;  /* 0x0000002400027824 */ /* 0x000fc800078e0203 */
[----:B--2---:R-:W-:-:S08]  /*00a0*/  IMAD.WIDE R8, R2, 0x4, R8 ;  /* 0x0000000402087825 */ /* 0x004fd000078e0208 */
[----:B------:R1:W2:Y:S01]  /*00b0*/  @P2 LDG.E R4, desc[UR6][R8.64] ;  /* 0x0000000608042981 */ /* 0x0002a2000c1e1900 */
[----:B------:R-:W3:Y:S01]  /*00c0*/  S2UR UR5, SR_CgaCtaId ;  /* 0x00000000000579c3 */ /* 0x000ee20000008800 */
[C---:B------:R-:W-:Y:S01]  /*00d0*/  LOP3.LUT P3, RZ, R16.reuse, 0x1f, RZ, 0xc0, !PT ;  /* 0x0000001f10ff7812 */ /* 0x040fe2000786c0ff */
[----:B------:R-:W-:Y:S01]  /*00e0*/  UMOV UR4, 0x400 ;  /* 0x0000040000047882 */ /* 0x000fe20000000000 */
[----:B------:R-:W-:Y:S02]  /*00f0*/  ISETP.GE.AND P4, PT, R16, 0x2, PT ;  /* 0x000000021000780c */ /* 0x000fe40003f86270 */
[----:B-1----:R-:W-:Y:S01]  /*0100*/  SHF.R.U32.HI R9, RZ, 0x3, R16 ;  /* 0x00000003ff097819 */ /* 0x002fe20000011610 */
[----:B---3--:R-:W-:Y:S01]  /*0110*/  UPRMT UR4, UR5, 0x654, UR4 ;  /* 0x0000065405047896 */ /* 0x008fe20008000004 */
[----:B--2---:R-:W-:-:S04]  /*0120*/  SEL R4, R4, RZ, P2 ;  /* 0x000000ff04047207 */ /* 0x004fc80001000000 */
[----:B------:R-:W-:-:S05]  /*0130*/  FSEL R7, R4, RZ, P2 ;  /* 0x000000ff04077208 */ /* 0x000fca0001000000 */
[----:B------:R-:W1:Y:S02]  /*0140*/  SHFL.BFLY PT, R10, R7, 0x10, 0x1f ;  /* 0x0e001f00070a7f89 */ /* 0x000e6400000e0000 */
[----:B-1----:R-:W-:Y:S01]  /*0150*/  FADD R10, R7, R10 ;  /* 0x0000000a070a7221 */ /* 0x002fe20000000000 */
[----:B------:R-:W-:-:S04]  /*0160*/  MOV R7, RZ ;  /* 0x000000ff00077202 */ /* 0x000fc80000000f00 */
[----:B------:R-:W1:Y:S02]  /*0170*/  SHFL.BFLY PT, R11, R10, 0x8, 0x1f ;  /* 0x0d001f000a0b7f89 */ /* 0x000e6400000e0000 */
[----:B-1----:R-:W-:Y:S01]  /*0180*/  FADD R11, R10, R11 ;  /* 0x0000000b0a0b7221 */ /* 0x002fe20000000000 */
[----:B------:R-:W-:-:S04]  /*0190*/  LEA R10, R16, UR4, 0x2 ;  /* 0x00000004100a7c11 */ /* 0x000fc8000f8e10ff */
[----:B------:R-:W1:Y:S02]  /*01a0*/  SHFL.BFLY PT, R12, R11, 0x4, 0x1f ;  /* 0x0c801f000b0c7f89 */ /* 0x000e6400000e0000 */
[----:B-1----:R-:W-:-:S05]  /*01b0*/  FADD R14, R11, R12 ;  /* 0x0000000c0b0e7221 */ /* 0x002fca0000000000 */
[----:B------:R-:W1:Y:S02]  /*01c0*/  SHFL.BFLY PT, R13, R14, 0x2, 0x1f ;  /* 0x0c401f000e0d7f89 */ /* 0x000e6400000e0000 */
[----:B-1----:R-:W-:Y:S02]  /*01d0*/  FADD R15, R14, R13 ;  /* 0x0000000d0e0f7221 */ /* 0x002fe40000000000 */
[----:B------:R-:W1:Y:S03]  /*01e0*/  LDC.64 R12, c[0x0][0x228] ;  /* 0x00008a00ff0c7b82 */ /* 0x000e660000000a00 */
[----:B------:R-:W2:Y:S01]  /*01f0*/  SHFL.BFLY PT, R8, R15, 0x1, 0x1f ;  /* 0x0c201f000f087f89 */ /* 0x000ea200000e0000 */
[----:B-1----:R-:W-:-:S04]  /*0200*/  IMAD.WIDE R12, R0, 0x4, R12 ;  /* 0x00000004000c7825 */ /* 0x002fc800078e020c */
[----:B--2---:R-:W-:Y:S01]  /*0210*/  FADD R17, R15, R8 ;  /* 0x000000080f117221 */ /* 0x004fe20000000000 */
[----:B------:R-:W-:Y:S01]  /*0220*/  LOP3.LUT R8, R9, 0x4, RZ, 0xc0, !PT ;  /* 0x0000000409087812 */ /* 0x000fe200078ec0ff */
[----:B------:R1:W2:Y:S04]  /*0230*/  @!P0 LDG.E.EL R7, desc[UR6][R12.64] ;  /* 0x000000060c078981 */ /* 0x0002a8000c2e1900 */
[----:B------:R-:W-:Y:S01]  /*0240*/  @!P3 STS [R8+UR4], R17 ;  /* 0x000000110800b988 */ /* 0x000fe20008000804 */
[----:B------:R-:W-:Y:S06]  /*0250*/  BAR.SYNC.DEFER_BLOCKING 0x0 ;  /* 0x0000000000007b1d */ /* 0x000fec0000010000 */
[----:B------:R-:W3:Y:S01]  /*0260*/  @!P4 LDS R6, [R10] ;  /* 0x000000000a06c984 */ /* 0x000ee20000000800 */
[----:B------:R-:W-:-:S04]  /*0270*/  LOP3.LUT R11, R16, 0x1, RZ, 0xc0, !PT ;  /* 0x00000001100b7812 */ /* 0x000fc800078ec0ff */
[----:B------:R-:W-:-:S04]  /*0280*/  ISETP.NE.U32.AND P1, PT, R11, 0x1, PT ;  /* 0x000000010b00780c */ /* 0x000fc80003f25070 */
[----:B------:R-:W-:Y:S01]  /*0290*/  ISETP.LT.AND P1, PT, R16, 0x2, P1 ;  /* 0x000000021000780c */ /* 0x000fe20000f21270 */
[----:B---3--:R-:W3:Y:S02]  /*02a0*/  SHFL.BFLY PT, R9, R6, 0x1, 0x1f ;  /* 0x0c201f0006097f89 */ /* 0x008ee400000e0000 */
[----:B---3--:R-:W-:-:S10]  /*02b0*/  FADD R11, R6, R9 ;  /* 0x00000009060b7221 */ /* 0x008fd40000000000 */
[----:B------:R-:W-:Y:S01]  /*02c0*/  @P1 STS [R10], R11 ;  /* 0x0000000b0a001388 */ /* 0x000fe20000000800 */
[----:B------:R-:W-:Y:S06]  /*02d0*/  BAR.SYNC.DEFER_BLOCKING 0x0 ;  /* 0x0000000000007b1d */ /* 0x000fec0000010000 */
[----:B------:R-:W3:Y:S02]  /*02e0*/  LDS R9, [UR4] ;  /* 0x00000004ff097984 */ /* 0x000ee40008000800 */
[----:B---3--:R-:W-:-:S04]  /*02f0*/  FMUL R9, R9, 0.027777777984738349915 ;  /* 0x3ce38e3909097820 */ /* 0x008fc80000400000 */
[----:B-1----:R-:W-:-:S04]  /*0300*/  FADD R12, R4, -R9 ;  /* 0x80000009040c7221 */ /* 0x002fc80000000000 */
[----:B------:R-:W-:-:S05]  /*0310*/  FMUL R12, R12, R12 ;  /* 0x0000000c0c0c7220 */ /* 0x000fca0000400000 */
[----:B------:R-:W-:-:S05]  /*0320*/  FSEL R12, R12, RZ, P2 ;  /* 0x000000ff0c0c7208 */ /* 0x000fca0001000000 */
[----:B------:R-:W1:Y:S02]  /*0330*/  SHFL.BFLY PT, R13, R12, 0x10, 0x1f ;  /* 0x0e001f000c0d7f89 */ /* 0x000e6400000e0000 */
[----:B-1----:R-:W-:-:S05]  /*0340*/  FADD R13, R12, R13 ;  /* 0x0000000d0c0d7221 */ /* 0x002fca0000000000 */
[----:B------:R-:W1:Y:S02]  /*0350*/  SHFL.BFLY PT, R6, R13, 0x8, 0x1f ;  /* 0x0d001f000d067f89 */ /* 0x000e6400000e0000 */
[----:B-1----:R-:W-:-:S05]  /*0360*/  FADD R6, R13, R6 ;  /* 0x000000060d067221 */ /* 0x002fca0000000000 */
[----:B------:R-:W1:Y:S02]  /*0370*/  SHFL.BFLY PT, R11, R6, 0x4, 0x1f ;  /* 0x0c801f00060b7f89 */ /* 0x000e6400000e0000 */
[----:B-1----:R-:W-:Y:S01]  /*0380*/  FADD R11, R6, R11 ;  /* 0x0000000b060b7221 */ /* 0x002fe20000000000 */
[----:B------:R-:W-:Y:S06]  /*0390*/  BAR.SYNC.DEFER_BLOCKING 0x0 ;  /* 0x0000000000007b1d */ /* 0x000fec0000010000 */
[----:B------:R-:W1:Y:S02]  /*03a0*/  SHFL.BFLY PT, R14, R11, 0x2, 0x1f ;  /* 0x0c401f000b0e7f89 */ /* 0x000e6400000e0000 */
[----:B-1----:R-:W-:-:S05]  /*03b0*/  FADD R14, R11, R14 ;  /* 0x0000000e0b0e7221 */ /* 0x002fca0000000000 */
[----:B------:R-:W1:Y:S02]  /*03c0*/  SHFL.BFLY PT, R15, R14, 0x1, 0x1f ;  /* 0x0c201f000e0f7f89 */ /* 0x000e6400000e0000 */
[----:B-1----:R-:W-:-:S05]  /*03d0*/  FADD R15, R14, R15 ;  /* 0x0000000f0e0f7221 */ /* 0x002fca0000000000 */
[----:B------:R1:W-:Y:S01]  /*03e0*/  @!P3 STS [R8+UR4], R15 ;  /* 0x0000000f0800b988 */ /* 0x0003e20008000804 */
[----:B------:R-:W-:Y:S08]  /*03f0*/  BAR.SYNC.DEFER_BLOCKING 0x0 ;  /* 0x0000000000007b1d */ /* 0x000ff00000010000 */
[----:B-1----:R-:W1:Y:S01]  /*0400*/  LDC.64 R14, c[0x0][0x210] ;  /* 0x00008400ff0e7b82 */ /* 0x002e620000000a00 */
[----:B------:R-:W3:Y:S04]  /*0410*/  @!P4 LDS R5, [R10] ;  /* 0x000000000a05c984 */ /* 0x000ee80000000800 */
[----:B---3--:R-:W3:Y:S02]  /*0420*/  SHFL.BFLY PT, R12, R5, 0x1, 0x1f ;  /* 0x0c201f00050c7f89 */ /* 0x008ee400000e0000 */
[----:B---3--:R-:W-:-:S05]  /*0430*/  FADD R13, R5, R12 ;  /* 0x0000000c050d7221 */ /* 0x008fca0000000000 */
[----:B------:R3:W-:Y:S01]  /*0440*/  @P1 STS [R10], R13 ;  /* 0x0000000d0a001388 */ /* 0x0007e20000000800 */
[----:B------:R-:W-:Y:S08]  /*0450*/  BAR.SYNC.DEFER_BLOCKING 0x0 ;  /* 0x0000000000007b1d */ /* 0x000ff00000010000 */
[----:B---3--:R-:W3:Y:S01]  /*0460*/  LDC.64 R12, c[0x0][0x230] ;  /* 0x00008c00ff0c7b82 */ /* 0x008ee20000000a00 */
[----:B------:R-:W4:Y:S01]  /*0470*/  LDS R6, [UR4] ;  /* 0x00000004ff067984 */ /* 0x000f220008000800 */
[----:B------:R-:W-:-:S02]  /*0480*/  ULDC.64 UR4, c[0x0][0x220] ;  /* 0x0000880000047ab9 */ /* 0x000fc40000000a00 */
[----:B------:R-:W5:Y:S04]  /*0490*/  I2F.S64 R11, UR4 ;  /* 0x00000004000b7d12 */ /* 0x000f680008301400 */
[----:B------:R-:W-:Y:S01]  /*04a0*/  BAR.SYNC.DEFER_BLOCKING 0x0 ;  /* 0x0000000000007b1d */ /* 0x000fe20000010000 */
[----:B------:R-:W-:Y:S01]  /*04b0*/  ISETP.EQ.AND P0, PT, R3, RZ, !P0 ;  /* 0x000000ff0300720c */ /* 0x000fe20004702270 */
[----:B----4-:R-:W-:-:S04]  /*04c0*/  FMUL R6, R6, 0.028571428731083869934 ;  /* 0x3cea0ea106067820 */ /* 0x010fc80000400000 */
[----:B-----5:R-:W-:Y:S02]  /*04d0*/  FMUL R17, R6, R11 ;  /* 0x0000000b06117220 */ /* 0x020fe40000400000 */
[----:B------:R-:W4:Y:S03]  /*04e0*/  LDC.64 R10, c[0x0][0x238] ;  /* 0x00008e00ff0a7b82 */ /* 0x000f260000000a00 */
[C---:B------:R-:W-:Y:S02]  /*04f0*/  FSETP.NAN.AND P3, PT, R17.reuse, R17, PT ;  /* 0x000000111100720b */ /* 0x040fe40003f68000 */
[C---:B------:R-:W-:Y:S02]  /*0500*/  FSETP.GT.AND P1, PT, R17.reuse, 9.9999997473787516356e-05, PT ;  /* 0x38d1b7171100780b */ /* 0x040fe40003f24000 */
[----:B------:R-:W-:-:S04]  /*0510*/  FSEL R6, R17, 9.9999997473787516356e-05, P3 ;  /* 0x38d1b71711067808 */ /* 0x000fc80001800000 */
[----:B------:R-:W-:-:S04]  /*0520*/  FSEL R5, R17, R6, P1 ;  /* 0x0000000611057208 */ /* 0x000fc80000800000 */
[----:B------:R-:W2:Y:S02]  /*0530*/  MUFU.RSQ R6, R5 ;  /* 0x0000000500067308 */ /* 0x000ea40000001400 */
[----:B--2---:R-:W-:Y:S01]  /*0540*/  FMUL R3, R6, R7 ;  /* 0x0000000706037220 */ /* 0x004fe20000400000 */
[----:B-1----:R-:W-:-:S04]  /*0550*/  IMAD.WIDE R6, R0, 0x4, R14 ;  /* 0x0000000400067825 */ /* 0x002fc800078e020e */
[----:B------:R-:W-:Y:S01]  /*0560*/  FMUL R19, R9, R3 ;  /* 0x0000000309137220 */ /* 0x000fe20000400000 */
[----:B----4-:R-:W-:-:S04]  /*0570*/  IMAD.WIDE R10, R2, 0x4, R10 ;  /* 0x00000004020a7825 */ /* 0x010fc800078e020a */
[----:B------:R-:W-:Y:S01]  /*0580*/  FFMA R19, R4, R3, -R19 ;  /* 0x0000000304137223 */ /* 0x000fe20000000813 */
[----:B------:R1:W-:Y:S01]  /*0590*/  @P0 STG.E desc[UR6][R6.64], R17 ;  /* 0x0000001106000986 */ /* 0x0003e2000c101906 */
[----:B---3--:R-:W-:-:S03]  /*05a0*/  IMAD.WIDE R12, R0, 0x4, R12 ;  /* 0x00000004000c7825 */ /* 0x008fc600078e020c */
[----:B------:R1:W-:Y:S01]  /*05b0*/  @P2 STG.E desc[UR6][R10.64], R19 ;  /* 0x000000130a002986 */ /* 0x0003e2000c101906 */
[----:B------:R-:W-:Y:S05]  /*05c0*/  @!P0 EXIT ;  /* 0x000000000000894d */ /* 0x000fea0003800000 */
[----:B------:R-:W-:Y:S01]  /*05d0*/  STG.E desc[UR6][R12.64], R9 ;  /* 0x000000090c007986 */ /* 0x000fe2000c101906 */
[----:B------:R-:W-:Y:S05]  /*05e0*/  EXIT ;  /* 0x000000000000794d */ /* 0x000fea0003800000 */
.L_x_0:
[----:B------:R-:W-:-:S00]  /*05f0*/  BRA `(.L_x_0) ;  /* 0xfffffffc00fc7947 */ /* 0x000fc0000383ffff */
[----:B------:R-:W-:-:S00]  /*0600*/  NOP ;  /* 0x0000000000007918 */ /* 0x000fc00000000000 */
[----:B------:R-:W-:-:S00]  /*0610*/  NOP ;  /* 0x0000000000007918 */ /* 0x000fc00000000000 */
[----:B------:R-:W-:-:S00]  /*0620*/  NOP ;  /* 0x0000000000007918 */ /* 0x000fc00000000000 */
[----:B------:R-:W-:-:S00]  /*0630*/  NOP ;  /* 0x0000000000007918 */ /* 0x000fc00000000000 */
[----:B------:R-:W-:-:S00]  /*0640*/  NOP ;  /* 0x0000000000007918 */ /* 0x000fc00000000000 */
[----:B------:R-:W-:-:S00]  /*0650*/  NOP ;  /* 0x0000000000007918 */ /* 0x000fc00000000000 */
[----:B------:R-:W-:-:S00]  /*0660*/  NOP ;  /* 0x0000000000007918 */ /* 0x000fc00000000000 */
[----:B------:R-:W-:-:S00]  /*0670*/  NOP ;  /* 0x0000000000007918 */ /* 0x000fc00000000000 */
.L_x_1:


//--------------------- .nv.global.init           --------------------------
	.section	.nv.global.init,"aw",@progbits
.nv.global.init:
	.type		_$_str,@object
	.size		_$_str,(.L_0 - _$_str)
_$_str:
        /*0000*/ 	.byte	0x5f, 0x5f, 0x43, 0x55, 0x44, 0x41, 0x5f, 0x46, 0x54, 0x5a, 0x00
.L_0:


//--------------------- .nv.shared.triton_per_fused_lift_fresh_maximum_mul_rsqrt_sub_var_mean_2 --------------------------
	.section	.nv.shared.triton_per_fused_lift_fresh_maximum_mul_rsqrt_sub_var_mean_2,"aw",@nobits
	.sectionflags	@""
	.align	16
	.zero		1024


//--------------------- .nv.constant0.triton_per_fused_lift_fresh_maximum_mul_rsqrt_sub_var_mean_2 --------------------------
	.section	.nv.constant0.triton_per_fused_lift_fresh_maximum_mul_rsqrt_sub_var_mean_2,"a",@progbits
	.sectionflags	@""
	.align	4
.nv.constant0.triton_per_fused_lift_fresh_maximum_mul_rsqrt_sub_var_mean_2:
	.zero		584
